//
// Generated by NVIDIA NVVM Compiler
//
// Compiler Build ID: CL-36424714
// Cuda compilation tools, release 13.0, V13.0.88
// Based on NVVM 20.0.0
//

.version 9.0
.target sm_100
.address_size 64

	// .globl	_Z6kernelPi

.visible .entry _Z6kernelPi(
	.param .u64 .ptr .align 1 _Z6kernelPi_param_0
)
{
	.reg .pred 	%p<6>;
	.reg .b32 	%r<6>;
	.reg .b64 	%rd<3>;

	ld.param.u64 	%rd2, [_Z6kernelPi_param_0];
	cvta.to.global.u64 	%rd1, %rd2;
	mov.u32 	%r5, %tid.x;
	setp.ne.s32 	%p1, %r5, 0;
	@%p1 bra 	$L__BB0_4;
	ld.global.u32 	%r1, [%rd1];
	ld.global.u32 	%r2, [%rd1+4];
	ld.global.u32 	%r3, [%rd1+8];
	ld.global.u32 	%r4, [%rd1+12];
	setp.gt.s32 	%p2, %r3, %r1;
	@%p2 bra 	$L__BB0_3;
	setp.ne.s32 	%p3, %r3, %r1;
	setp.le.s32 	%p4, %r4, %r2;
	or.pred  	%p5, %p3, %p4;
	@%p5 bra 	$L__BB0_4;
$L__BB0_3:
	st.global.u32 	[%rd1], %r3;
	st.global.u32 	[%rd1+4], %r4;
	st.global.u32 	[%rd1+8], %r1;
	st.global.u32 	[%rd1+12], %r2;
$L__BB0_4:
	ret;

}


// ===== COMPILED SASS (sm_100) =====

	.target	sm_100

	.elftype	@"ET_EXEC"


//--------------------- .note.nv.tkinfo           --------------------------
	.section	.note.nv.tkinfo,"",@"SHT_NOTE"
	.sectionflags	@"SHF_NOTE_NV_TKINFO"
	.tkinfo
        /*0018*/ 	.word	0x00000002
        /*0030*/ 	.string	""
        /*0030*/ 	.string	"ptxas"
        /*0030*/ 	.string	"Cuda compilation tools, release 13.0, V13.0.88"
        /*0030*/ 	.string	"Build cuda_13.0.r13.0/compiler.36424714_0"
        /*0030*/ 	.string	"-arch sm_100 -m 64 "



//--------------------- .note.nv.cuinfo           --------------------------
	.section	.note.nv.cuinfo,"",@"SHT_NOTE"
	.sectionflags	@"SHF_NOTE_NV_CUINFO"
        /*0018*/ 	.short	0x0002
        /*001a*/ 	.short	0x0064
        /*001c*/ 	.short	0x0082
	.zero		2


//--------------------- .nv.info                  --------------------------
	.section	.nv.info,"",@"SHT_CUDA_INFO"
	.align	4


	//----- nvinfo : EIATTR_REGCOUNT
	.align		4
        /*0000*/ 	.byte	0x04, 0x2f
        /*0002*/ 	.short	(.L_1 - .L_0)
	.align		4
.L_0:
        /*0004*/ 	.word	index@(_Z6kernelPi)
        /*0008*/ 	.word	0x0000000a


	//----- nvinfo : EIATTR_FRAME_SIZE
	.align		4
.L_1:
        /*000c*/ 	.byte	0x04, 0x11
        /*000e*/ 	.short	(.L_3 - .L_2)
	.align		4
.L_2:
        /*0010*/ 	.word	index@(_Z6kernelPi)
        /*0014*/ 	.word	0x00000000


	//----- nvinfo : EIATTR_MIN_STACK_SIZE
	.align		4
.L_3:
        /*0018*/ 	.byte	0x04, 0x12
        /*001a*/ 	.short	(.L_5 - .L_4)
	.align		4
.L_4:
        /*001c*/ 	.word	index@(_Z6kernelPi)
        /*0020*/ 	.word	0x00000000
.L_5:


//--------------------- .nv.compat                --------------------------
	.section	.nv.compat,"",@"SHT_CUDA_COMPAT_INFO"
	.align	4
        /*0000*/ 	.byte	0x02, 0x09, 0x00, 0x00, 0x02, 0x02, 0x01, 0x00, 0x02, 0x05, 0x05, 0x00, 0x03, 0x07, 0x01, 0x01
        /*0010*/ 	.byte	0x02, 0x03, 0x00, 0x00, 0x02, 0x06, 0x01, 0x00, 0x04, 0x0b, 0x08, 0x00, 0x09, 0x00, 0x00, 0x00
        /*0020*/ 	.byte	0x00, 0x00, 0x00, 0x00


//--------------------- .nv.info._Z6kernelPi      --------------------------
	.section	.nv.info._Z6kernelPi,"",@"SHT_CUDA_INFO"
	.sectionflags	@""
	.align	4


	//----- nvinfo : EIATTR_CUDA_API_VERSION
	.align		4
        /*0000*/ 	.byte	0x04, 0x37
        /*0002*/ 	.short	(.L_7 - .L_6)
.L_6:
        /*0004*/ 	.word	0x00000082


	//----- nvinfo : EIATTR_KPARAM_INFO
	.align		4
.L_7:
        /*0008*/ 	.byte	0x04, 0x17
        /*000a*/ 	.short	(.L_9 - .L_8)
.L_8:
        /*000c*/ 	.word	0x00000000
        /*0010*/ 	.short	0x0000
        /*0012*/ 	.short	0x0000
        /*0014*/ 	.byte	0x00, 0xf5, 0x21, 0x00


	//----- nvinfo : EIATTR_SPARSE_MMA_MASK
	.align		4
.L_9:
        /*0018*/ 	.byte	0x03, 0x50
        /*001a*/ 	.short	0x0000


	//----- nvinfo : EIATTR_MAXREG_COUNT
	.align		4
        /*001c*/ 	.byte	0x03, 0x1b
        /*001e*/ 	.short	0x00ff


	//----- nvinfo : EIATTR_MERCURY_ISA_VERSION
	.align		4
        /*0020*/ 	.byte	0x03, 0x5f
        /*0022*/ 	.short	0x0101


	//----- nvinfo : EIATTR_VRC_CTA_INIT_COUNT
	.align		4
        /*0024*/ 	.byte	0x02, 0x4a
	.zero		1
	.zero		1


	//----- nvinfo : EIATTR_EXIT_INSTR_OFFSETS
	.align		4
        /*0028*/ 	.byte	0x04, 0x1c
        /*002a*/ 	.short	(.L_11 - .L_10)


	//   ....[0]....
.L_10:
        /*002c*/ 	.word	0x00000030


	//   ....[1]....
        /*0030*/ 	.word	0x000000e0


	//   ....[2]....
        /*0034*/ 	.word	0x00000130


	//----- nvinfo : EIATTR_CBANK_PARAM_SIZE
	.align		4
.L_11:
        /*0038*/ 	.byte	0x03, 0x19
        /*003a*/ 	.short	0x0008


	//----- nvinfo : EIATTR_PARAM_CBANK
	.align		4
        /*003c*/ 	.byte	0x04, 0x0a
        /*003e*/ 	.short	(.L_13 - .L_12)
	.align		4
.L_12:
        /*0040*/ 	.word	index@(.nv.constant0._Z6kernelPi)
        /*0044*/ 	.short	0x0380
        /*0046*/ 	.short	0x0008


	//----- nvinfo : EIATTR_SW_WAR
	.align		4
.L_13:
        /*0048*/ 	.byte	0x04, 0x36
        /*004a*/ 	.short	(.L_15 - .L_14)
.L_14:
        /*004c*/ 	.word	0x00000008
.L_15:


//--------------------- .nv.callgraph             --------------------------
	.section	.nv.callgraph,"",@"SHT_CUDA_CALLGRAPH"
	.align	4
	.sectionentsize	8
	.align		4
        /*0000*/ 	.word	0x00000000
	.align		4
        /*0004*/ 	.word	0xffffffff
	.align		4
        /*0008*/ 	.word	0x00000000
	.align		4
        /*000c*/ 	.word	0xfffffffe
	.align		4
        /*0010*/ 	.word	0x00000000
	.align		4
        /*0014*/ 	.word	0xfffffffd
	.align		4
        /*0018*/ 	.word	0x00000000
	.align		4
        /*001c*/ 	.word	0xfffffffc


//--------------------- .text._Z6kernelPi         --------------------------
	.section	.text._Z6kernelPi,"ax",@progbits
	.align	128
        .global         _Z6kernelPi
        .type           _Z6kernelPi,@function
        .size           _Z6kernelPi,(.L_x_2 - _Z6kernelPi)
        .other          _Z6kernelPi,@"STO_CUDA_ENTRY STV_DEFAULT"
_Z6kernelPi:
.text._Z6kernelPi:
[----:B------:R-:W-:Y:S01]  /*0000*/  LDC R1, c[0x0][0x37c] ;  /* 0x0000df00ff017b82 */ /* 0x000fe20000000800 */
[----:B------:R-:W0:Y:S02]  /*0010*/  S2R R0, SR_TID.X ;  /* 0x0000000000007919 */ /* 0x000e240000002100 */
[----:B0-----:R-:W-:-:S13]  /*0020*/  ISETP.NE.AND P0, PT, R0, RZ, PT ;  /* 0x000000ff0000720c */ /* 0x001fda0003f05270 */
[----:B------:R-:W-:Y:S05]  /*0030*/  @P0 EXIT ;  /* 0x000000000000094d */ /* 0x000fea0003800000 */
[----:B------:R-:W0:Y:S01]  /*0040*/  LDC.64 R2, c[0x0][0x380] ;  /* 0x0000e000ff027b82 */ /* 0x000e220000000a00 */
[----:B------:R-:W0:Y:S02]  /*0050*/  LDCU.64 UR4, c[0x0][0x358] ;  /* 0x00006b00ff0477ac */ /* 0x000e240008000a00 */
[----:B0-----:R-:W2:Y:S04]  /*0060*/  LDG.E R5, desc[UR4][R2.64] ;  /* 0x0000000402057981 */ /* 0x001ea8000c1e1900 */
[----:B------:R-:W2:Y:S04]  /*0070*/  LDG.E R0, desc[UR4][R2.64+0x8] ;  /* 0x0000080402007981 */ /* 0x000ea8000c1e1900 */
[----:B------:R0:W5:Y:S04]  /*0080*/  LDG.E R4, desc[UR4][R2.64+0xc] ;  /* 0x00000c0402047981 */ /* 0x000168000c1e1900 */
[----:B------:R0:W5:Y:S01]  /*0090*/  LDG.E R7, desc[UR4][R2.64+0x4] ;  /* 0x0000040402077981 */ /* 0x000162000c1e1900 */
[----:B--2---:R-:W-:-:S13]  /*00a0*/  ISETP.GT.AND P0, PT, R0, R5, PT ;  /* 0x000000050000720c */ /* 0x004fda0003f04270 */
[----:B0-----:R-:W-:Y:S05]  /*00b0*/  @P0 BRA `(.L_x_0) ;  /* 0x00000000000c0947 */ /* 0x001fea0003800000 */
[----:B-----5:R-:W-:-:S04]  /*00c0*/  ISETP.GT.AND P0, PT, R4, R7, PT ;  /* 0x000000070400720c */ /* 0x020fc80003f04270 */
[----:B------:R-:W-:-:S13]  /*00d0*/  ISETP.NE.OR P0, PT, R0, R5, !P0 ;  /* 0x000000050000720c */ /* 0x000fda0004705670 */
[----:B------:R-:W-:Y:S05]  /*00e0*/  @P0 EXIT ;  /* 0x000000000000094d */ /* 0x000fea0003800000 */
.L_x_0:
[----:B------:R-:W-:Y:S04]  /*00f0*/  STG.E desc[UR4][R2.64], R0 ;  /* 0x0000000002007986 */ /* 0x000fe8000c101904 */
[----:B-----5:R-:W-:Y:S04]  /*0100*/  STG.E desc[UR4][R2.64+0x4], R4 ;  /* 0x0000040402007986 */ /* 0x020fe8000c101904 */
[----:B------:R-:W-:Y:S04]  /*0110*/  STG.E desc[UR4][R2.64+0x8], R5 ;  /* 0x0000080502007986 */ /* 0x000fe8000c101904 */
[----:B------:R-:W-:Y:S01]  /*0120*/  STG.E desc[UR4][R2.64+0xc], R7 ;  /* 0x00000c0702007986 */ /* 0x000fe2000c101904 */
[----:B------:R-:W-:Y:S05]  /*0130*/  EXIT ;  /* 0x000000000000794d */ /* 0x000fea0003800000 */
.L_x_1:
[----:B------:R-:W-:-:S00]  /*0140*/  BRA `(.L_x_1) ;  /* 0xfffffffc00fc7947 */ /* 0x000fc0000383ffff */
[----:B------:R-:W-:-:S00]  /*0150*/  NOP ;  /* 0x0000000000007918 */ /* 0x000fc00000000000 */
        /* <DEDUP_REMOVED lines=10> */
.L_x_2:


//--------------------- .nv.shared.reserved.0     --------------------------
	.section	.nv.shared.reserved.0,"aw",@nobits
	.weak		__nv_reservedSMEM_offset_0_alias
	.size		__nv_reservedSMEM_offset_0_alias, 0, 64
	.other		__nv_reservedSMEM_offset_0_alias,@"STO_CUDA_RESERVED_SHARED STV_DEFAULT"
__nv_reservedSMEM_offset_0_alias:
	.zero		0
	.zero		64


//--------------------- .nv.constant0._Z6kernelPi --------------------------
	.section	.nv.constant0._Z6kernelPi,"a",@progbits
	.sectionflags	@""
	.align	4
.nv.constant0._Z6kernelPi:
	.zero		904


//--------------------- SYMBOLS --------------------------

	.type		.nv.reservedSmem.offset0,@object
	.size		.nv.reservedSmem.offset0,0x4
